//
// Generated by NVIDIA NVVM Compiler
//
// Compiler Build ID: CL-36424714
// Cuda compilation tools, release 13.0, V13.0.88
// Based on NVVM 20.0.0
//

.version 9.0
.target sm_100
.address_size 64

	// .globl	_Z14gpu_matrixmultPdS_S_iiii
.extern .shared .align 16 .b8 bigarray[];

.visible .entry _Z14gpu_matrixmultPdS_S_iiii(
	.param .u64 .ptr .align 1 _Z14gpu_matrixmultPdS_S_iiii_param_0,
	.param .u64 .ptr .align 1 _Z14gpu_matrixmultPdS_S_iiii_param_1,
	.param .u64 .ptr .align 1 _Z14gpu_matrixmultPdS_S_iiii_param_2,
	.param .u32 _Z14gpu_matrixmultPdS_S_iiii_param_3,
	.param .u32 _Z14gpu_matrixmultPdS_S_iiii_param_4,
	.param .u32 _Z14gpu_matrixmultPdS_S_iiii_param_5,
	.param .u32 _Z14gpu_matrixmultPdS_S_iiii_param_6
)
{
	.reg .pred 	%p<20>;
	.reg .b32 	%r<103>;
	.reg .b64 	%rd<13>;
	.reg .b64 	%fd<79>;

	ld.param.u64 	%rd3, [_Z14gpu_matrixmultPdS_S_iiii_param_0];
	ld.param.u64 	%rd4, [_Z14gpu_matrixmultPdS_S_iiii_param_1];
	ld.param.u64 	%rd5, [_Z14gpu_matrixmultPdS_S_iiii_param_2];
	ld.param.u32 	%r33, [_Z14gpu_matrixmultPdS_S_iiii_param_3];
	ld.param.u32 	%r34, [_Z14gpu_matrixmultPdS_S_iiii_param_4];
	ld.param.u32 	%r35, [_Z14gpu_matrixmultPdS_S_iiii_param_5];
	ld.param.u32 	%r36, [_Z14gpu_matrixmultPdS_S_iiii_param_6];
	mov.u32 	%r1, %tid.x;
	mov.u32 	%r2, %tid.y;
	mov.u32 	%r37, %ctaid.x;
	mov.u32 	%r38, %ctaid.y;
	mov.u32 	%r39, %ntid.y;
	mad.lo.s32 	%r3, %r38, %r39, %r2;
	mov.u32 	%r40, %ntid.x;
	mad.lo.s32 	%r4, %r37, %r40, %r1;
	add.s32 	%r41, %r34, -1;
	div.s32 	%r5, %r41, %r36;
	setp.lt.s32 	%p1, %r5, 0;
	mov.f64 	%fd77, 0d0000000000000000;
	@%p1 bra 	$L__BB0_19;
	mul.lo.s32 	%r43, %r36, %r36;
	shl.b32 	%r44, %r43, 3;
	mov.u32 	%r45, bigarray;
	add.s32 	%r6, %r45, %r44;
	mad.lo.s32 	%r7, %r34, %r3, %r1;
	mul.lo.s32 	%r8, %r36, %r2;
	and.b32  	%r9, %r36, 7;
	and.b32  	%r10, %r36, 3;
	and.b32  	%r11, %r36, 2147483640;
	and.b32  	%r12, %r36, 1;
	neg.s32 	%r13, %r11;
	shl.b32 	%r46, %r1, 3;
	add.s32 	%r47, %r44, %r46;
	add.s32 	%r14, %r45, %r47;
	shl.b32 	%r15, %r36, 6;
	shl.b32 	%r48, %r8, 3;
	add.s32 	%r49, %r48, %r45;
	add.s32 	%r16, %r49, 32;
	shl.b32 	%r17, %r36, 3;
	cvta.to.global.u64 	%rd1, %rd3;
	cvta.to.global.u64 	%rd2, %rd4;
	mov.f64 	%fd77, 0d0000000000000000;
	mov.b32 	%r96, 0;
$L__BB0_2:
	mov.u32 	%r18, %r96;
	setp.ge.s32 	%p2, %r3, %r33;
	mul.lo.s32 	%r19, %r18, %r36;
	add.s32 	%r20, %r19, %r2;
	add.s32 	%r50, %r19, %r1;
	setp.ge.s32 	%p3, %r50, %r34;
	or.pred  	%p4, %p2, %p3;
	mov.f64 	%fd68, 0d0000000000000000;
	@%p4 bra 	$L__BB0_4;
	add.s32 	%r52, %r7, %r19;
	mul.wide.s32 	%rd6, %r52, 8;
	add.s64 	%rd7, %rd1, %rd6;
	ld.global.f64 	%fd68, [%rd7];
$L__BB0_4:
	setp.ge.s32 	%p5, %r4, %r35;
	add.s32 	%r53, %r8, %r1;
	shl.b32 	%r54, %r53, 3;
	mov.u32 	%r55, bigarray;
	add.s32 	%r56, %r55, %r54;
	st.shared.f64 	[%r56], %fd68;
	setp.ge.s32 	%p6, %r20, %r34;
	or.pred  	%p7, %p5, %p6;
	mov.f64 	%fd69, 0d0000000000000000;
	@%p7 bra 	$L__BB0_6;
	mad.lo.s32 	%r57, %r20, %r35, %r4;
	mul.wide.s32 	%rd8, %r57, 8;
	add.s64 	%rd9, %rd2, %rd8;
	ld.global.f64 	%fd69, [%rd9];
$L__BB0_6:
	setp.lt.s32 	%p8, %r36, 1;
	add.s32 	%r58, %r8, %r1;
	shl.b32 	%r59, %r58, 3;
	add.s32 	%r60, %r6, %r59;
	st.shared.f64 	[%r60], %fd69;
	bar.sync 	0;
	@%p8 bra 	$L__BB0_18;
	setp.lt.u32 	%p9, %r36, 8;
	mov.b32 	%r101, 0;
	@%p9 bra 	$L__BB0_10;
	mov.u32 	%r97, %r16;
	mov.u32 	%r98, %r14;
	mov.u32 	%r99, %r13;
$L__BB0_9:
	.pragma "nounroll";
	ld.shared.f64 	%fd24, [%r97+-32];
	ld.shared.f64 	%fd25, [%r98];
	fma.rn.f64 	%fd26, %fd24, %fd25, %fd77;
	ld.shared.f64 	%fd27, [%r97+-24];
	add.s32 	%r62, %r98, %r17;
	ld.shared.f64 	%fd28, [%r62];
	fma.rn.f64 	%fd29, %fd27, %fd28, %fd26;
	ld.shared.f64 	%fd30, [%r97+-16];
	add.s32 	%r63, %r62, %r17;
	ld.shared.f64 	%fd31, [%r63];
	fma.rn.f64 	%fd32, %fd30, %fd31, %fd29;
	ld.shared.f64 	%fd33, [%r97+-8];
	add.s32 	%r64, %r63, %r17;
	ld.shared.f64 	%fd34, [%r64];
	fma.rn.f64 	%fd35, %fd33, %fd34, %fd32;
	ld.shared.f64 	%fd36, [%r97];
	add.s32 	%r65, %r64, %r17;
	ld.shared.f64 	%fd37, [%r65];
	fma.rn.f64 	%fd38, %fd36, %fd37, %fd35;
	ld.shared.f64 	%fd39, [%r97+8];
	add.s32 	%r66, %r65, %r17;
	ld.shared.f64 	%fd40, [%r66];
	fma.rn.f64 	%fd41, %fd39, %fd40, %fd38;
	ld.shared.f64 	%fd42, [%r97+16];
	add.s32 	%r67, %r66, %r17;
	ld.shared.f64 	%fd43, [%r67];
	fma.rn.f64 	%fd44, %fd42, %fd43, %fd41;
	ld.shared.f64 	%fd45, [%r97+24];
	add.s32 	%r68, %r67, %r17;
	ld.shared.f64 	%fd46, [%r68];
	fma.rn.f64 	%fd77, %fd45, %fd46, %fd44;
	add.s32 	%r99, %r99, 8;
	add.s32 	%r98, %r98, %r15;
	add.s32 	%r97, %r97, 64;
	setp.ne.s32 	%p10, %r99, 0;
	mov.u32 	%r101, %r11;
	@%p10 bra 	$L__BB0_9;
$L__BB0_10:
	setp.eq.s32 	%p11, %r9, 0;
	@%p11 bra 	$L__BB0_18;
	add.s32 	%r69, %r9, -1;
	setp.lt.u32 	%p12, %r69, 3;
	@%p12 bra 	$L__BB0_13;
	add.s32 	%r70, %r101, %r8;
	shl.b32 	%r71, %r70, 3;
	mov.u32 	%r72, bigarray;
	add.s32 	%r73, %r72, %r71;
	ld.shared.f64 	%fd48, [%r73];
	mad.lo.s32 	%r74, %r101, %r36, %r1;
	shl.b32 	%r75, %r74, 3;
	add.s32 	%r76, %r6, %r75;
	ld.shared.f64 	%fd49, [%r76];
	fma.rn.f64 	%fd50, %fd48, %fd49, %fd77;
	ld.shared.f64 	%fd51, [%r73+8];
	add.s32 	%r77, %r76, %r17;
	ld.shared.f64 	%fd52, [%r77];
	fma.rn.f64 	%fd53, %fd51, %fd52, %fd50;
	ld.shared.f64 	%fd54, [%r73+16];
	add.s32 	%r78, %r77, %r17;
	ld.shared.f64 	%fd55, [%r78];
	fma.rn.f64 	%fd56, %fd54, %fd55, %fd53;
	ld.shared.f64 	%fd57, [%r73+24];
	add.s32 	%r79, %r78, %r17;
	ld.shared.f64 	%fd58, [%r79];
	fma.rn.f64 	%fd77, %fd57, %fd58, %fd56;
	add.s32 	%r101, %r101, 4;
$L__BB0_13:
	setp.eq.s32 	%p13, %r10, 0;
	@%p13 bra 	$L__BB0_18;
	setp.eq.s32 	%p14, %r10, 1;
	@%p14 bra 	$L__BB0_16;
	add.s32 	%r80, %r101, %r8;
	shl.b32 	%r81, %r80, 3;
	mov.u32 	%r82, bigarray;
	add.s32 	%r83, %r82, %r81;
	ld.shared.f64 	%fd60, [%r83];
	mad.lo.s32 	%r84, %r101, %r36, %r1;
	shl.b32 	%r85, %r84, 3;
	add.s32 	%r86, %r6, %r85;
	ld.shared.f64 	%fd61, [%r86];
	fma.rn.f64 	%fd62, %fd60, %fd61, %fd77;
	ld.shared.f64 	%fd63, [%r83+8];
	add.s32 	%r87, %r86, %r17;
	ld.shared.f64 	%fd64, [%r87];
	fma.rn.f64 	%fd77, %fd63, %fd64, %fd62;
	add.s32 	%r101, %r101, 2;
$L__BB0_16:
	setp.eq.s32 	%p15, %r12, 0;
	@%p15 bra 	$L__BB0_18;
	add.s32 	%r88, %r101, %r8;
	shl.b32 	%r89, %r88, 3;
	mov.u32 	%r90, bigarray;
	add.s32 	%r91, %r90, %r89;
	ld.shared.f64 	%fd65, [%r91];
	mad.lo.s32 	%r92, %r101, %r36, %r1;
	shl.b32 	%r93, %r92, 3;
	add.s32 	%r94, %r6, %r93;
	ld.shared.f64 	%fd66, [%r94];
	fma.rn.f64 	%fd77, %fd65, %fd66, %fd77;
$L__BB0_18:
	bar.sync 	0;
	add.s32 	%r96, %r18, 1;
	setp.ne.s32 	%p16, %r18, %r5;
	@%p16 bra 	$L__BB0_2;
$L__BB0_19:
	setp.ge.s32 	%p17, %r3, %r33;
	setp.ge.s32 	%p18, %r4, %r35;
	or.pred  	%p19, %p17, %p18;
	@%p19 bra 	$L__BB0_21;
	mad.lo.s32 	%r95, %r35, %r3, %r4;
	cvta.to.global.u64 	%rd10, %rd5;
	mul.wide.s32 	%rd11, %r95, 8;
	add.s64 	%rd12, %rd10, %rd11;
	st.global.f64 	[%rd12], %fd77;
$L__BB0_21:
	ret;

}


// ===== COMPILED SASS (sm_100) =====

	.target	sm_100

	.elftype	@"ET_EXEC"


//--------------------- .note.nv.tkinfo           --------------------------
	.section	.note.nv.tkinfo,"",@"SHT_NOTE"
	.sectionflags	@"SHF_NOTE_NV_TKINFO"
	.tkinfo
        /*0018*/ 	.word	0x00000002
        /*0030*/ 	.string	""
        /*0030*/ 	.string	"ptxas"
        /*0030*/ 	.string	"Cuda compilation tools, release 13.0, V13.0.88"
        /*0030*/ 	.string	"Build cuda_13.0.r13.0/compiler.36424714_0"
        /*0030*/ 	.string	"-arch sm_100 -m 64 "



//--------------------- .note.nv.cuinfo           --------------------------
	.section	.note.nv.cuinfo,"",@"SHT_NOTE"
	.sectionflags	@"SHF_NOTE_NV_CUINFO"
        /*0018*/ 	.short	0x0002
        /*001a*/ 	.short	0x0064
        /*001c*/ 	.short	0x0082
	.zero		2


//--------------------- .nv.info                  --------------------------
	.section	.nv.info,"",@"SHT_CUDA_INFO"
	.align	4


	//----- nvinfo : EIATTR_REGCOUNT
	.align		4
        /*0000*/ 	.byte	0x04, 0x2f
        /*0002*/ 	.short	(.L_1 - .L_0)
	.align		4
.L_0:
        /*0004*/ 	.word	index@(_Z14gpu_matrixmultPdS_S_iiii)
        /*0008*/ 	.word	0x00000020


	//----- nvinfo : EIATTR_FRAME_SIZE
	.align		4
.L_1:
        /*000c*/ 	.byte	0x04, 0x11
        /*000e*/ 	.short	(.L_3 - .L_2)
	.align		4
.L_2:
        /*0010*/ 	.word	index@(_Z14gpu_matrixmultPdS_S_iiii)
        /*0014*/ 	.word	0x00000000


	//----- nvinfo : EIATTR_MIN_STACK_SIZE
	.align		4
.L_3:
        /*0018*/ 	.byte	0x04, 0x12
        /*001a*/ 	.short	(.L_5 - .L_4)
	.align		4
.L_4:
        /*001c*/ 	.word	index@(_Z14gpu_matrixmultPdS_S_iiii)
        /*0020*/ 	.word	0x00000000
.L_5:


//--------------------- .nv.compat                --------------------------
	.section	.nv.compat,"",@"SHT_CUDA_COMPAT_INFO"
	.align	4
        /*0000*/ 	.byte	0x02, 0x09, 0x00, 0x00, 0x02, 0x02, 0x01, 0x00, 0x02, 0x05, 0x05, 0x00, 0x03, 0x07, 0x01, 0x01
        /*0010*/ 	.byte	0x02, 0x03, 0x00, 0x00, 0x02, 0x06, 0x01, 0x00, 0x04, 0x0b, 0x08, 0x00, 0x01, 0x00, 0x00, 0x00
        /*0020*/ 	.byte	0x00, 0x00, 0x00, 0x00


//--------------------- .nv.info._Z14gpu_matrixmultPdS_S_iiii --------------------------
	.section	.nv.info._Z14gpu_matrixmultPdS_S_iiii,"",@"SHT_CUDA_INFO"
	.sectionflags	@""
	.align	4


	//----- nvinfo : EIATTR_CUDA_API_VERSION
	.align		4
        /*0000*/ 	.byte	0x04, 0x37
        /*0002*/ 	.short	(.L_7 - .L_6)
.L_6:
        /*0004*/ 	.word	0x00000082


	//----- nvinfo : EIATTR_KPARAM_INFO
	.align		4
.L_7:
        /*0008*/ 	.byte	0x04, 0x17
        /*000a*/ 	.short	(.L_9 - .L_8)
.L_8:
        /*000c*/ 	.word	0x00000000
        /*0010*/ 	.short	0x0006
        /*0012*/ 	.short	0x0024
        /*0014*/ 	.byte	0x00, 0xf0, 0x11, 0x00


	//----- nvinfo : EIATTR_KPARAM_INFO
	.align		4
.L_9:
        /*0018*/ 	.byte	0x04, 0x17
        /*001a*/ 	.short	(.L_11 - .L_10)
.L_10:
        /*001c*/ 	.word	0x00000000
        /*0020*/ 	.short	0x0005
        /*0022*/ 	.short	0x0020
        /*0024*/ 	.byte	0x00, 0xf0, 0x11, 0x00


	//----- nvinfo : EIATTR_KPARAM_INFO
	.align		4
.L_11:
        /*0028*/ 	.byte	0x04, 0x17
        /*002a*/ 	.short	(.L_13 - .L_12)
.L_12:
        /*002c*/ 	.word	0x00000000
        /*0030*/ 	.short	0x0004
        /*0032*/ 	.short	0x001c
        /*0034*/ 	.byte	0x00, 0xf0, 0x11, 0x00


	//----- nvinfo : EIATTR_KPARAM_INFO
	.align		4
.L_13:
        /*0038*/ 	.byte	0x04, 0x17
        /*003a*/ 	.short	(.L_15 - .L_14)
.L_14:
        /*003c*/ 	.word	0x00000000
        /*0040*/ 	.short	0x0003
        /*0042*/ 	.short	0x0018
        /*0044*/ 	.byte	0x00, 0xf0, 0x11, 0x00


	//----- nvinfo : EIATTR_KPARAM_INFO
	.align		4
.L_15:
        /*0048*/ 	.byte	0x04, 0x17
        /*004a*/ 	.short	(.L_17 - .L_16)
.L_16:
        /*004c*/ 	.word	0x00000000
        /*0050*/ 	.short	0x0002
        /*0052*/ 	.short	0x0010
        /*0054*/ 	.byte	0x00, 0xf5, 0x21, 0x00


	//----- nvinfo : EIATTR_KPARAM_INFO
	.align		4
.L_17:
        /*0058*/ 	.byte	0x04, 0x17
        /*005a*/ 	.short	(.L_19 - .L_18)
.L_18:
        /*005c*/ 	.word	0x00000000
        /*0060*/ 	.short	0x0001
        /*0062*/ 	.short	0x0008
        /*0064*/ 	.byte	0x00, 0xf5, 0x21, 0x00


	//----- nvinfo : EIATTR_KPARAM_INFO
	.align		4
.L_19:
        /*0068*/ 	.byte	0x04, 0x17
        /*006a*/ 	.short	(.L_21 - .L_20)
.L_20:
        /*006c*/ 	.word	0x00000000
        /*0070*/ 	.short	0x0000
        /*0072*/ 	.short	0x0000
        /*0074*/ 	.byte	0x00, 0xf5, 0x21, 0x00


	//----- nvinfo : EIATTR_SPARSE_MMA_MASK
	.align		4
.L_21:
        /*0078*/ 	.byte	0x03, 0x50
        /*007a*/ 	.short	0x0000


	//----- nvinfo : EIATTR_MAXREG_COUNT
	.align		4
        /*007c*/ 	.byte	0x03, 0x1b
        /*007e*/ 	.short	0x00ff


	//----- nvinfo : EIATTR_NUM_BARRIERS
	.align		4
        /*0080*/ 	.byte	0x02, 0x4c
        /*0082*/ 	.byte	0x01
	.zero		1


	//----- nvinfo : EIATTR_MERCURY_ISA_VERSION
	.align		4
        /*0084*/ 	.byte	0x03, 0x5f
        /*0086*/ 	.short	0x0101


	//----- nvinfo : EIATTR_VRC_CTA_INIT_COUNT
	.align		4
        /*0088*/ 	.byte	0x02, 0x4a
	.zero		1
	.zero		1


	//----- nvinfo : EIATTR_EXIT_INSTR_OFFSETS
	.align		4
        /*008c*/ 	.byte	0x04, 0x1c
        /*008e*/ 	.short	(.L_23 - .L_22)


	//   ....[0]....
.L_22:
        /*0090*/ 	.word	0x00000bc0


	//   ....[1]....
        /*0094*/ 	.word	0x00000c10


	//----- nvinfo : EIATTR_CBANK_PARAM_SIZE
	.align		4
.L_23:
        /*0098*/ 	.byte	0x03, 0x19
        /*009a*/ 	.short	0x0028


	//----- nvinfo : EIATTR_PARAM_CBANK
	.align		4
        /*009c*/ 	.byte	0x04, 0x0a
        /*009e*/ 	.short	(.L_25 - .L_24)
	.align		4
.L_24:
        /*00a0*/ 	.word	index@(.nv.constant0._Z14gpu_matrixmultPdS_S_iiii)
        /*00a4*/ 	.short	0x0380
        /*00a6*/ 	.short	0x0028


	//----- nvinfo : EIATTR_SW_WAR
	.align		4
.L_25:
        /*00a8*/ 	.byte	0x04, 0x36
        /*00aa*/ 	.short	(.L_27 - .L_26)
.L_26:
        /*00ac*/ 	.word	0x00000008
.L_27:


//--------------------- .nv.callgraph             --------------------------
	.section	.nv.callgraph,"",@"SHT_CUDA_CALLGRAPH"
	.align	4
	.sectionentsize	8
	.align		4
        /*0000*/ 	.word	0x00000000
	.align		4
        /*0004*/ 	.word	0xffffffff
	.align		4
        /*0008*/ 	.word	0x00000000
	.align		4
        /*000c*/ 	.word	0xfffffffe
	.align		4
        /*0010*/ 	.word	0x00000000
	.align		4
        /*0014*/ 	.word	0xfffffffd
	.align		4
        /*0018*/ 	.word	0x00000000
	.align		4
        /*001c*/ 	.word	0xfffffffc


//--------------------- .text._Z14gpu_matrixmultPdS_S_iiii --------------------------
	.section	.text._Z14gpu_matrixmultPdS_S_iiii,"ax",@progbits
	.align	128
        .global         _Z14gpu_matrixmultPdS_S_iiii
        .type           _Z14gpu_matrixmultPdS_S_iiii,@function
        .size           _Z14gpu_matrixmultPdS_S_iiii,(.L_x_8 - _Z14gpu_matrixmultPdS_S_iiii)
        .other          _Z14gpu_matrixmultPdS_S_iiii,@"STO_CUDA_ENTRY STV_DEFAULT"
_Z14gpu_matrixmultPdS_S_iiii:
.text._Z14gpu_matrixmultPdS_S_iiii:
[----:B------:R-:W-:Y:S08]  /*0000*/  LDC R1, c[0x0][0x37c] ;  /* 0x0000df00ff017b82 */ /* 0x000ff00000000800 */
[----:B------:R-:W0:Y:S01]  /*0010*/  LDC R11, c[0x0][0x3a4] ;  /* 0x0000e900ff0b7b82 */ /* 0x000e220000000800 */
[----:B------:R-:W1:Y:S01]  /*0020*/  LDCU.64 UR8, c[0x0][0x358] ;  /* 0x00006b00ff0877ac */ /* 0x000e620008000a00 */
[----:B------:R-:W-:-:S06]  /*0030*/  CS2R R14, SRZ ;  /* 0x00000000000e7805 */ /* 0x000fcc000001ff00 */
[----:B------:R-:W2:Y:S08]  /*0040*/  LDC R8, c[0x0][0x39c] ;  /* 0x0000e700ff087b82 */ /* 0x000eb00000000800 */
[----:B------:R-:W-:Y:S01]  /*0050*/  S2UR UR4, SR_CTAID.X ;  /* 0x00000000000479c3 */ /* 0x000fe20000002500 */
[----:B0-----:R-:W-:-:S07]  /*0060*/  IABS R5, R11 ;  /* 0x0000000b00057213 */ /* 0x001fce0000000000 */
[----:B------:R-:W0:Y:S01]  /*0070*/  S2UR UR5, SR_CTAID.Y ;  /* 0x00000000000579c3 */ /* 0x000e220000002600 */
[----:B------:R-:W3:Y:S01]  /*0080*/  I2F.RP R0, R5 ;  /* 0x0000000500007306 */ /* 0x000ee20000209400 */
[----:B--2---:R-:W-:-:S07]  /*0090*/  IADD3 R4, PT, PT, R8, -0x1, RZ ;  /* 0xffffffff08047810 */ /* 0x004fce0007ffe0ff */
[----:B---3--:R-:W2:Y:S02]  /*00a0*/  MUFU.RCP R0, R0 ;  /* 0x0000000000007308 */ /* 0x008ea40000001000 */
[----:B--2---:R-:W-:Y:S01]  /*00b0*/  VIADD R2, R0, 0xffffffe ;  /* 0x0ffffffe00027836 */ /* 0x004fe20000000000 */
[----:B------:R-:W-:Y:S02]  /*00c0*/  IABS R0, R4 ;  /* 0x0000000400007213 */ /* 0x000fe40000000000 */
[----:B------:R-:W-:-:S03]  /*00d0*/  LOP3.LUT R4, R4, R11, RZ, 0x3c, !PT ;  /* 0x0000000b04047212 */ /* 0x000fc600078e3cff */
[----:B------:R2:W3:Y:S01]  /*00e0*/  F2I.FTZ.U32.TRUNC.NTZ R3, R2 ;  /* 0x0000000200037305 */ /* 0x0004e2000021f000 */
[----:B------:R-:W-:Y:S01]  /*00f0*/  ISETP.GE.AND P1, PT, R4, RZ, PT ;  /* 0x000000ff0400720c */ /* 0x000fe20003f26270 */
[----:B--2---:R-:W-:Y:S02]  /*0100*/  IMAD.MOV.U32 R2, RZ, RZ, RZ ;  /* 0x000000ffff027224 */ /* 0x004fe400078e00ff */
[----:B---3--:R-:W-:-:S04]  /*0110*/  IMAD.MOV R6, RZ, RZ, -R3 ;  /* 0x000000ffff067224 */ /* 0x008fc800078e0a03 */
[----:B------:R-:W-:-:S04]  /*0120*/  IMAD R7, R6, R5, RZ ;  /* 0x0000000506077224 */ /* 0x000fc800078e02ff */
[----:B------:R-:W-:Y:S02]  /*0130*/  IMAD.HI.U32 R3, R3, R7, R2 ;  /* 0x0000000703037227 */ /* 0x000fe400078e0002 */
[----:B------:R-:W2:Y:S04]  /*0140*/  S2R R2, SR_TID.X ;  /* 0x0000000000027919 */ /* 0x000ea80000002100 */
[----:B------:R-:W-:-:S04]  /*0150*/  IMAD.HI.U32 R3, R3, R0, RZ ;  /* 0x0000000003037227 */ /* 0x000fc800078e00ff */
[----:B------:R-:W-:-:S04]  /*0160*/  IMAD.MOV R6, RZ, RZ, -R3 ;  /* 0x000000ffff067224 */ /* 0x000fc800078e0a03 */
[----:B------:R-:W-:-:S05]  /*0170*/  IMAD R0, R5, R6, R0 ;  /* 0x0000000605007224 */ /* 0x000fca00078e0200 */
[----:B------:R-:W-:-:S13]  /*0180*/  ISETP.GT.U32.AND P2, PT, R5, R0, PT ;  /* 0x000000000500720c */ /* 0x000fda0003f44070 */
[-C--:B------:R-:W-:Y:S01]  /*0190*/  @!P2 IADD3 R0, PT, PT, R0, -R5.reuse, RZ ;  /* 0x800000050000a210 */ /* 0x080fe20007ffe0ff */
[----:B------:R-:W-:Y:S01]  /*01a0*/  @!P2 VIADD R3, R3, 0x1 ;  /* 0x000000010303a836 */ /* 0x000fe20000000000 */
[----:B------:R-:W-:Y:S02]  /*01b0*/  ISETP.NE.AND P2, PT, R11, RZ, PT ;  /* 0x000000ff0b00720c */ /* 0x000fe40003f45270 */
[----:B------:R-:W-:Y:S02]  /*01c0*/  ISETP.GE.U32.AND P0, PT, R0, R5, PT ;  /* 0x000000050000720c */ /* 0x000fe40003f06070 */
[----:B------:R-:W0:Y:S01]  /*01d0*/  S2R R0, SR_TID.Y ;  /* 0x0000000000007919 */ /* 0x000e220000002200 */
[----:B------:R-:W0:Y:S08]  /*01e0*/  LDC R5, c[0x0][0x364] ;  /* 0x0000d900ff057b82 */ /* 0x000e300000000800 */
[----:B------:R-:W2:Y:S02]  /*01f0*/  LDC R7, c[0x0][0x360] ;  /* 0x0000d800ff077b82 */ /* 0x000ea40000000800 */
[----:B------:R-:W-:-:S05]  /*0200*/  @P0 VIADD R3, R3, 0x1 ;  /* 0x0000000103030836 */ /* 0x000fca0000000000 */
[----:B------:R-:W-:Y:S02]  /*0210*/  @!P1 IADD3 R3, PT, PT, -R3, RZ, RZ ;  /* 0x000000ff03039210 */ /* 0x000fe40007ffe1ff */
[----:B------:R-:W-:-:S04]  /*0220*/  @!P2 LOP3.LUT R3, RZ, R11, RZ, 0x33, !PT ;  /* 0x0000000bff03a212 */ /* 0x000fc800078e33ff */
[----:B------:R-:W-:Y:S01]  /*0230*/  ISETP.GE.AND P0, PT, R3, RZ, PT ;  /* 0x000000ff0300720c */ /* 0x000fe20003f06270 */
[----:B0-----:R-:W-:Y:S02]  /*0240*/  IMAD R5, R5, UR5, R0 ;  /* 0x0000000505057c24 */ /* 0x001fe4000f8e0200 */
[----:B--2---:R-:W-:-:S10]  /*0250*/  IMAD R6, R7, UR4, R2 ;  /* 0x0000000407067c24 */ /* 0x004fd4000f8e0202 */
[----:B-1----:R-:W-:Y:S05]  /*0260*/  @!P0 BRA `(.L_x_0) ;  /* 0x0000000800448947 */ /* 0x002fea0003800000 */
[----:B------:R-:W0:Y:S01]  /*0270*/  S2UR UR5, SR_CgaCtaId ;  /* 0x00000000000579c3 */ /* 0x000e220000008800 */
[----:B------:R-:W-:Y:S01]  /*0280*/  UMOV UR4, 0x400 ;  /* 0x0000040000047882 */ /* 0x000fe20000000000 */
[CC--:B------:R-:W-:Y:S01]  /*0290*/  IMAD R4, R11.reuse, R11.reuse, RZ ;  /* 0x0000000b0b047224 */ /* 0x0c0fe200078e02ff */
[----:B------:R-:W-:Y:S01]  /*02a0*/  LOP3.LUT R10, R11, 0x3, RZ, 0xc0, !PT ;  /* 0x000000030b0a7812 */ /* 0x000fe200078ec0ff */
[----:B------:R-:W-:Y:S01]  /*02b0*/  IMAD R9, R0, R11, RZ ;  /* 0x0000000b00097224 */ /* 0x000fe200078e02ff */
[----:B------:R-:W-:Y:S01]  /*02c0*/  CS2R R14, SRZ ;  /* 0x00000000000e7805 */ /* 0x000fe2000001ff00 */
[----:B------:R-:W-:Y:S01]  /*02d0*/  IMAD R7, R5, R8, R2 ;  /* 0x0000000805077224 */ /* 0x000fe200078e0202 */
[C---:B------:R-:W-:Y:S01]  /*02e0*/  LOP3.LUT R8, R11.reuse, 0x7, RZ, 0xc0, !PT ;  /* 0x000000070b087812 */ /* 0x040fe200078ec0ff */
[----:B------:R-:W-:Y:S01]  /*02f0*/  IMAD.SHL.U32 R19, R4, 0x8, RZ ;  /* 0x0000000804137824 */ /* 0x000fe200078e00ff */
[----:B------:R-:W-:-:S03]  /*0300*/  LOP3.LUT R11, R11, 0x7ffffff8, RZ, 0xc0, !PT ;  /* 0x7ffffff80b0b7812 */ /* 0x000fc600078ec0ff */
[----:B------:R-:W-:Y:S01]  /*0310*/  IMAD R20, R2, 0x8, R19 ;  /* 0x0000000802147824 */ /* 0x000fe200078e0213 */
[----:B------:R-:W-:Y:S01]  /*0320*/  IADD3 R18, PT, PT, -R11, RZ, RZ ;  /* 0x000000ff0b127210 */ /* 0x000fe20007ffe1ff */
[----:B0-----:R-:W-:-:S06]  /*0330*/  ULEA UR4, UR5, UR4, 0x18 ;  /* 0x0000000405047291 */ /* 0x001fcc000f8ec0ff */
[----:B------:R-:W-:Y:S01]  /*0340*/  LEA R21, R9, UR4, 0x3 ;  /* 0x0000000409157c11 */ /* 0x000fe2000f8e18ff */
[----:B------:R-:W-:Y:S02]  /*0350*/  VIADD R19, R19, UR4 ;  /* 0x0000000413137c36 */ /* 0x000fe40008000000 */
[----:B------:R-:W-:Y:S01]  /*0360*/  VIADD R20, R20, UR4 ;  /* 0x0000000414147c36 */ /* 0x000fe20008000000 */
[----:B------:R-:W-:Y:S01]  /*0370*/  IADD3 R21, PT, PT, R21, 0x20, RZ ;  /* 0x0000002015157810 */ /* 0x000fe20007ffe0ff */
[----:B------:R-:W-:-:S06]  /*0380*/  UMOV UR4, URZ ;  /* 0x000000ff00047c82 */ /* 0x000fcc0008000000 */
.L_x_6:
[----:B0-----:R-:W0:Y:S01]  /*0390*/  LDC R23, c[0x0][0x3a4] ;  /* 0x0000e900ff177b82 */ /* 0x001e220000000800 */
[----:B------:R-:W1:Y:S01]  /*03a0*/  LDCU.64 UR6, c[0x0][0x398] ;  /* 0x00007300ff0677ac */ /* 0x000e620008000a00 */
[----:B------:R-:W-:Y:S01]  /*03b0*/  CS2R R26, SRZ ;  /* 0x00000000001a7805 */ /* 0x000fe2000001ff00 */
[----:B------:R-:W2:Y:S01]  /*03c0*/  LDCU UR5, c[0x0][0x3a0] ;  /* 0x00007400ff0577ac */ /* 0x000ea20008000800 */
[C---:B0-----:R-:W-:Y:S02]  /*03d0*/  IMAD R4, R23.reuse, UR4, R2 ;  /* 0x0000000417047c24 */ /* 0x041fe4000f8e0202 */
[----:B------:R-:W-:-:S03]  /*03e0*/  IMAD R29, R23, UR4, R0 ;  /* 0x00000004171d7c24 */ /* 0x000fc6000f8e0200 */
[----:B-1----:R-:W-:Y:S02]  /*03f0*/  ISETP.GE.AND P0, PT, R4, UR7, PT ;  /* 0x0000000704007c0c */ /* 0x002fe4000bf06270 */
[----:B------:R-:W-:Y:S02]  /*0400*/  ISETP.GE.AND P1, PT, R29, UR7, PT ;  /* 0x000000071d007c0c */ /* 0x000fe4000bf26270 */
[----:B------:R-:W-:Y:S02]  /*0410*/  ISETP.GE.OR P0, PT, R5, UR6, P0 ;  /* 0x0000000605007c0c */ /* 0x000fe40008706670 */
[----:B--2---:R-:W-:-:S11]  /*0420*/  ISETP.GE.OR P1, PT, R6, UR5, P1 ;  /* 0x0000000506007c0c */ /* 0x004fd60008f26670 */
[----:B------:R-:W0:Y:S01]  /*0430*/  @!P0 LDC.64 R24, c[0x0][0x380] ;  /* 0x0000e000ff188b82 */ /* 0x000e220000000a00 */
[----:B------:R-:W-:Y:S02]  /*0440*/  @!P0 IMAD R17, R23, UR4, R7 ;  /* 0x0000000417118c24 */ /* 0x000fe4000f8e0207 */
[----:B------:R-:W-:-:S05]  /*0450*/  @!P1 IMAD R29, R29, UR5, R6 ;  /* 0x000000051d1d9c24 */ /* 0x000fca000f8e0206 */
[----:B------:R-:W1:Y:S01]  /*0460*/  @!P1 LDC.64 R12, c[0x0][0x388] ;  /* 0x0000e200ff0c9b82 */ /* 0x000e620000000a00 */
[----:B0-----:R-:W-:Y:S01]  /*0470*/  @!P0 IMAD.WIDE R24, R17, 0x8, R24 ;  /* 0x0000000811188825 */ /* 0x001fe200078e0218 */
[----:B------:R-:W-:-:S04]  /*0480*/  CS2R R16, SRZ ;  /* 0x0000000000107805 */ /* 0x000fc8000001ff00 */
[----:B------:R-:W2:Y:S01]  /*0490*/  @!P0 LDG.E.64 R26, desc[UR8][R24.64] ;  /* 0x00000008181a8981 */ /* 0x000ea2000c1e1b00 */
[----:B-1----:R-:W-:-:S05]  /*04a0*/  @!P1 IMAD.WIDE R12, R29, 0x8, R12 ;  /* 0x000000081d0c9825 */ /* 0x002fca00078e020c */
[----:B------:R-:W3:Y:S01]  /*04b0*/  @!P1 LDG.E.64 R16, desc[UR8][R12.64] ;  /* 0x000000080c109981 */ /* 0x000ee2000c1e1b00 */
[----:B------:R-:W0:Y:S01]  /*04c0*/  S2UR UR6, SR_CgaCtaId ;  /* 0x00000000000679c3 */ /* 0x000e220000008800 */
[----:B------:R-:W-:Y:S01]  /*04d0*/  UMOV UR5, 0x400 ;  /* 0x0000040000057882 */ /* 0x000fe20000000000 */
[----:B------:R-:W-:Y:S01]  /*04e0*/  IMAD.IADD R4, R9, 0x1, R2 ;  /* 0x0000000109047824 */ /* 0x000fe200078e0202 */
[----:B------:R-:W-:Y:S02]  /*04f0*/  ISETP.GE.AND P1, PT, R23, 0x1, PT ;  /* 0x000000011700780c */ /* 0x000fe40003f26270 */
[----:B------:R-:W-:Y:S01]  /*0500*/  ISETP.NE.AND P0, PT, R3, UR4, PT ;  /* 0x0000000403007c0c */ /* 0x000fe2000bf05270 */
[----:B------:R-:W-:Y:S02]  /*0510*/  UIADD3 UR4, UPT, UPT, UR4, 0x1, URZ ;  /* 0x0000000104047890 */ /* 0x000fe4000fffe0ff */
[----:B0-----:R-:W-:-:S06]  /*0520*/  ULEA UR5, UR6, UR5, 0x18 ;  /* 0x0000000506057291 */ /* 0x001fcc000f8ec0ff */
[C---:B------:R-:W-:Y:S01]  /*0530*/  LEA R29, R4.reuse, UR5, 0x3 ;  /* 0x00000005041d7c11 */ /* 0x040fe2000f8e18ff */
[----:B------:R-:W-:-:S04]  /*0540*/  IMAD R4, R4, 0x8, R19 ;  /* 0x0000000804047824 */ /* 0x000fc800078e0213 */
[----:B--2---:R0:W-:Y:S04]  /*0550*/  STS.64 [R29], R26 ;  /* 0x0000001a1d007388 */ /* 0x0041e80000000a00 */
[----:B---3--:R0:W-:Y:S01]  /*0560*/  STS.64 [R4], R16 ;  /* 0x0000001004007388 */ /* 0x0081e20000000a00 */
[----:B------:R-:W-:Y:S06]  /*0570*/  BAR.SYNC.DEFER_BLOCKING 0x0 ;  /* 0x0000000000007b1d */ /* 0x000fec0000010000 */
[----:B------:R-:W-:Y:S05]  /*0580*/  @!P1 BRA `(.L_x_1) ;  /* 0x0000000400749947 */ /* 0x000fea0003800000 */
[----:B------:R-:W-:Y:S01]  /*0590*/  ISETP.GE.U32.AND P1, PT, R23, 0x8, PT ;  /* 0x000000081700780c */ /* 0x000fe20003f26070 */
[----:B0-----:R-:W-:-:S12]  /*05a0*/  HFMA2 R4, -RZ, RZ, 0, 0 ;  /* 0x00000000ff047431 */ /* 0x001fd800000001ff */
[----:B------:R-:W-:Y:S05]  /*05b0*/  @!P1 BRA `(.L_x_2) ;  /* 0x0000000000a09947 */ /* 0x000fea0003800000 */
[----:B------:R-:W-:Y:S01]  /*05c0*/  IMAD.MOV.U32 R24, RZ, RZ, R21 ;  /* 0x000000ffff187224 */ /* 0x000fe200078e0015 */
[----:B------:R-:W-:Y:S01]  /*05d0*/  MOV R22, R18 ;  /* 0x0000001200167202 */ /* 0x000fe20000000f00 */
[----:B------:R-:W-:-:S07]  /*05e0*/  IMAD.MOV.U32 R4, RZ, RZ, R20 ;  /* 0x000000ffff047224 */ /* 0x000fce00078e0014 */
.L_x_3:
[----:B------:R-:W-:Y:S01]  /*05f0*/  LDS.64 R12, [R24+-0x20] ;  /* 0xffffe000180c7984 */ /* 0x000fe20000000a00 */
[C---:B------:R-:W-:Y:S02]  /*0600*/  IMAD R28, R23.reuse, 0x8, R4 ;  /* 0x00000008171c7824 */ /* 0x040fe400078e0204 */
[----:B------:R-:W-:Y:S01]  /*0610*/  VIADD R22, R22, 0x8 ;  /* 0x0000000816167836 */ /* 0x000fe20000000000 */
[----:B------:R0:W1:Y:S01]  /*0620*/  LDS.64 R16, [R4] ;  /* 0x0000000004107984 */ /* 0x0000620000000a00 */
[----:B------:R-:W-:-:S03]  /*0630*/  IMAD R26, R23, 0x8, R28 ;  /* 0x00000008171a7824 */ /* 0x000fc600078e021c */
[----:B------:R-:W-:Y:S02]  /*0640*/  ISETP.NE.AND P1, PT, R22, RZ, PT ;  /* 0x000000ff1600720c */ /* 0x000fe40003f25270 */
[C---:B------:R-:W-:Y:S02]  /*0650*/  LEA R27, R23.reuse, R26, 0x3 ;  /* 0x0000001a171b7211 */ /* 0x040fe400078e18ff */
[----:B0-----:R-:W-:-:S03]  /*0660*/  LEA R4, R23, R4, 0x6 ;  /* 0x0000000417047211 */ /* 0x001fc600078e30ff */
[C---:B------:R-:W-:Y:S01]  /*0670*/  IMAD R25, R23.reuse, 0x8, R27 ;  /* 0x0000000817197824 */ /* 0x040fe200078e021b */
[----:B-1----:R-:W-:Y:S01]  /*0680*/  DFMA R16, R12, R16, R14 ;  /* 0x000000100c10722b */ /* 0x002fe2000000000e */
[----:B------:R-:W-:Y:S04]  /*0690*/  LDS.64 R12, [R24+-0x18] ;  /* 0xffffe800180c7984 */ /* 0x000fe80000000a00 */
[----:B------:R0:W1:Y:S02]  /*06a0*/  LDS.64 R14, [R28] ;  /* 0x000000001c0e7984 */ /* 0x0000640000000a00 */
[C---:B0-----:R-:W-:Y:S01]  /*06b0*/  IMAD R28, R23.reuse, 0x8, R25 ;  /* 0x00000008171c7824 */ /* 0x041fe200078e0219 */
[----:B-1----:R-:W-:Y:S01]  /*06c0*/  DFMA R14, R12, R14, R16 ;  /* 0x0000000e0c0e722b */ /* 0x002fe20000000010 */
[----:B------:R-:W-:Y:S04]  /*06d0*/  LDS.64 R12, [R24+-0x10] ;  /* 0xfffff000180c7984 */ /* 0x000fe80000000a00 */
[----:B------:R0:W1:Y:S02]  /*06e0*/  LDS.64 R16, [R26] ;  /* 0x000000001a107984 */ /* 0x0000640000000a00 */
[C---:B0-----:R-:W-:Y:S01]  /*06f0*/  LEA R26, R23.reuse, R28, 0x3 ;  /* 0x0000001c171a7211 */ /* 0x041fe200078e18ff */
[----:B-1----:R-:W-:Y:S01]  /*0700*/  DFMA R16, R12, R16, R14 ;  /* 0x000000100c10722b */ /* 0x002fe2000000000e */
[----:B------:R-:W-:Y:S04]  /*0710*/  LDS.64 R12, [R24+-0x8] ;  /* 0xfffff800180c7984 */ /* 0x000fe80000000a00 */
[----:B------:R0:W1:Y:S02]  /*0720*/  LDS.64 R14, [R27] ;  /* 0x000000001b0e7984 */ /* 0x0000640000000a00 */
[----:B0-----:R-:W-:Y:S01]  /*0730*/  IMAD R27, R23, 0x8, R26 ;  /* 0x00000008171b7824 */ /* 0x001fe200078e021a */
[----:B-1----:R-:W-:Y:S01]  /*0740*/  DFMA R14, R12, R14, R16 ;  /* 0x0000000e0c0e722b */ /* 0x002fe20000000010 */
[----:B------:R-:W-:Y:S04]  /*0750*/  LDS.64 R12, [R24] ;  /* 0x00000000180c7984 */ /* 0x000fe80000000a00 */
[----:B------:R-:W0:Y:S03]  /*0760*/  LDS.64 R16, [R25] ;  /* 0x0000000019107984 */ /* 0x000e260000000a00 */
[----:B0-----:R-:W-:Y:S01]  /*0770*/  DFMA R16, R12, R16, R14 ;  /* 0x000000100c10722b */ /* 0x001fe2000000000e */
[----:B------:R-:W-:Y:S04]  /*0780*/  LDS.64 R12, [R24+0x8] ;  /* 0x00000800180c7984 */ /* 0x000fe80000000a00 */
[----:B------:R-:W0:Y:S03]  /*0790*/  LDS.64 R14, [R28] ;  /* 0x000000001c0e7984 */ /* 0x000e260000000a00 */
[----:B0-----:R-:W-:Y:S01]  /*07a0*/  DFMA R12, R12, R14, R16 ;  /* 0x0000000e0c0c722b */ /* 0x001fe20000000010 */
[----:B------:R-:W-:Y:S04]  /*07b0*/  LDS.64 R14, [R24+0x10] ;  /* 0x00001000180e7984 */ /* 0x000fe80000000a00 */
[----:B------:R-:W0:Y:S03]  /*07c0*/  LDS.64 R16, [R26] ;  /* 0x000000001a107984 */ /* 0x000e260000000a00 */
[----:B0-----:R-:W-:-:S02]  /*07d0*/  DFMA R16, R14, R16, R12 ;  /* 0x000000100e10722b */ /* 0x001fc4000000000c */
[----:B------:R0:W-:Y:S04]  /*07e0*/  LDS.64 R12, [R24+0x18] ;  /* 0x00001800180c7984 */ /* 0x0001e80000000a00 */
[----:B------:R-:W1:Y:S01]  /*07f0*/  LDS.64 R14, [R27] ;  /* 0x000000001b0e7984 */ /* 0x000e620000000a00 */
[----:B0-----:R-:W-:Y:S01]  /*0800*/  VIADD R24, R24, 0x40 ;  /* 0x0000004018187836 */ /* 0x001fe20000000000 */
[----:B-1----:R-:W-:Y:S01]  /*0810*/  DFMA R14, R12, R14, R16 ;  /* 0x0000000e0c0e722b */ /* 0x002fe20000000010 */
[----:B------:R-:W-:Y:S10]  /*0820*/  @P1 BRA `(.L_x_3) ;  /* 0xfffffffc00701947 */ /* 0x000ff4000383ffff */
[----:B------:R-:W-:-:S07]  /*0830*/  IMAD.MOV.U32 R4, RZ, RZ, R11 ;  /* 0x000000ffff047224 */ /* 0x000fce00078e000b */
.L_x_2:
[----:B------:R-:W-:-:S13]  /*0840*/  ISETP.NE.AND P1, PT, R8, RZ, PT ;  /* 0x000000ff0800720c */ /* 0x000fda0003f25270 */
[----:B------:R-:W-:Y:S05]  /*0850*/  @!P1 BRA `(.L_x_1) ;  /* 0x0000000000c09947 */ /* 0x000fea0003800000 */
[----:B------:R-:W-:Y:S02]  /*0860*/  IADD3 R12, PT, PT, R8, -0x1, RZ ;  /* 0xffffffff080c7810 */ /* 0x000fe40007ffe0ff */
[----:B------:R-:W-:Y:S02]  /*0870*/  ISETP.NE.AND P2, PT, R10, RZ, PT ;  /* 0x000000ff0a00720c */ /* 0x000fe40003f45270 */
[----:B------:R-:W-:-:S13]  /*0880*/  ISETP.GE.U32.AND P1, PT, R12, 0x3, PT ;  /* 0x000000030c00780c */ /* 0x000fda0003f26070 */
[----:B------:R-:W-:Y:S05]  /*0890*/  @!P1 BRA `(.L_x_4) ;  /* 0x0000000000509947 */ /* 0x000fea0003800000 */
[----:B------:R-:W-:Y:S02]  /*08a0*/  IMAD.IADD R22, R9, 0x1, R4 ;  /* 0x0000000109167824 */ /* 0x000fe400078e0204 */
[C---:B------:R-:W-:Y:S01]  /*08b0*/  IMAD R12, R4.reuse, R23, R2 ;  /* 0x00000017040c7224 */ /* 0x040fe200078e0202 */
[----:B------:R-:W-:Y:S02]  /*08c0*/  IADD3 R4, PT, PT, R4, 0x4, RZ ;  /* 0x0000000404047810 */ /* 0x000fe40007ffe0ff */
[----:B------:R-:W-:Y:S01]  /*08d0*/  LEA R22, R22, UR5, 0x3 ;  /* 0x0000000516167c11 */ /* 0x000fe2000f8e18ff */
[----:B------:R-:W-:-:S04]  /*08e0*/  IMAD R24, R12, 0x8, R19 ;  /* 0x000000080c187824 */ /* 0x000fc800078e0213 */
[----:B------:R-:W-:Y:S01]  /*08f0*/  LDS.64 R16, [R22] ;  /* 0x0000000016107984 */ /* 0x000fe20000000a00 */
[----:B------:R-:W-:-:S03]  /*0900*/  LEA R29, R23, R24, 0x3 ;  /* 0x00000018171d7211 */ /* 0x000fc600078e18ff */
[----:B------:R-:W0:Y:S02]  /*0910*/  LDS.64 R12, [R24] ;  /* 0x00000000180c7984 */ /* 0x000e240000000a00 */
[----:B------:R-:W-:Y:S02]  /*0920*/  IMAD R28, R23, 0x8, R29 ;  /* 0x00000008171c7824 */ /* 0x000fe400078e021d */
[----:B------:R-:W-:Y:S04]  /*0930*/  LDS.64 R26, [R29] ;  /* 0x000000001d1a7984 */ /* 0x000fe80000000a00 */
[----:B------:R-:W-:Y:S01]  /*0940*/  LDS.64 R24, [R22+0x10] ;  /* 0x0000100016187984 */ /* 0x000fe20000000a00 */
[----:B0-----:R-:W-:-:S03]  /*0950*/  DFMA R14, R16, R12, R14 ;  /* 0x0000000c100e722b */ /* 0x001fc6000000000e */
[----:B------:R-:W0:Y:S04]  /*0960*/  LDS.64 R12, [R22+0x8] ;  /* 0x00000800160c7984 */ /* 0x000e280000000a00 */
[----:B------:R-:W1:Y:S01]  /*0970*/  LDS.64 R16, [R28] ;  /* 0x000000001c107984 */ /* 0x000e620000000a00 */
[----:B0-----:R-:W-:Y:S01]  /*0980*/  DFMA R26, R12, R26, R14 ;  /* 0x0000001a0c1a722b */ /* 0x001fe2000000000e */
[----:B------:R-:W-:Y:S02]  /*0990*/  IMAD R14, R23, 0x8, R28 ;  /* 0x00000008170e7824 */ /* 0x000fe400078e021c */
[----:B------:R-:W-:Y:S04]  /*09a0*/  LDS.64 R12, [R22+0x18] ;  /* 0x00001800160c7984 */ /* 0x000fe80000000a00 */
[----:B------:R-:W0:Y:S01]  /*09b0*/  LDS.64 R14, [R14] ;  /* 0x000000000e0e7984 */ /* 0x000e220000000a00 */
[----:B-1----:R-:W-:-:S08]  /*09c0*/  DFMA R16, R24, R16, R26 ;  /* 0x000000101810722b */ /* 0x002fd0000000001a */
[----:B0-----:R-:W-:-:S11]  /*09d0*/  DFMA R14, R12, R14, R16 ;  /* 0x0000000e0c0e722b */ /* 0x001fd60000000010 */
.L_x_4:
[----:B------:R-:W-:Y:S05]  /*09e0*/  @!P2 BRA `(.L_x_1) ;  /* 0x00000000005ca947 */ /* 0x000fea0003800000 */
[----:B------:R-:W-:Y:S02]  /*09f0*/  ISETP.NE.AND P1, PT, R10, 0x1, PT ;  /* 0x000000010a00780c */ /* 0x000fe40003f25270 */
[----:B------:R-:W-:-:S11]  /*0a00*/  LOP3.LUT P2, RZ, R23, 0x1, RZ, 0xc0, !PT ;  /* 0x0000000117ff7812 */ /* 0x000fd6000784c0ff */
[----:B------:R-:W-:Y:S05]  /*0a10*/  @!P1 BRA `(.L_x_5) ;  /* 0x0000000000309947 */ /* 0x000fea0003800000 */
[----:B------:R-:W-:Y:S02]  /*0a20*/  IMAD.IADD R12, R9, 0x1, R4 ;  /* 0x00000001090c7824 */ /* 0x000fe400078e0204 */
[C---:B------:R-:W-:Y:S01]  /*0a30*/  IMAD R16, R4.reuse, R23, R2 ;  /* 0x0000001704107224 */ /* 0x040fe200078e0202 */
[----:B------:R-:W-:Y:S02]  /*0a40*/  IADD3 R4, PT, PT, R4, 0x2, RZ ;  /* 0x0000000204047810 */ /* 0x000fe40007ffe0ff */
[----:B------:R-:W-:Y:S02]  /*0a50*/  LEA R22, R12, UR5, 0x3 ;  /* 0x000000050c167c11 */ /* 0x000fe4000f8e18ff */
[----:B------:R-:W-:-:S03]  /*0a60*/  LEA R28, R16, R19, 0x3 ;  /* 0x00000013101c7211 */ /* 0x000fc600078e18ff */
[----:B------:R-:W-:Y:S02]  /*0a70*/  LDS.64 R26, [R22] ;  /* 0x00000000161a7984 */ /* 0x000fe40000000a00 */
[----:B------:R-:W-:Y:S02]  /*0a80*/  IMAD R12, R23, 0x8, R28 ;  /* 0x00000008170c7824 */ /* 0x000fe400078e021c */
[----:B------:R-:W0:Y:S04]  /*0a90*/  LDS.64 R24, [R28] ;  /* 0x000000001c187984 */ /* 0x000e280000000a00 */
[----:B------:R-:W-:Y:S04]  /*0aa0*/  LDS.64 R16, [R22+0x8] ;  /* 0x0000080016107984 */ /* 0x000fe80000000a00 */
[----:B------:R-:W1:Y:S01]  /*0ab0*/  LDS.64 R12, [R12] ;  /* 0x000000000c0c7984 */ /* 0x000e620000000a00 */
[----:B0-----:R-:W-:-:S08]  /*0ac0*/  DFMA R14, R26, R24, R14 ;  /* 0x000000181a0e722b */ /* 0x001fd0000000000e */
[----:B-1----:R-:W-:-:S11]  /*0ad0*/  DFMA R14, R16, R12, R14 ;  /* 0x0000000c100e722b */ /* 0x002fd6000000000e */
.L_x_5:
[----:B------:R-:W-:Y:S05]  /*0ae0*/  @!P2 BRA `(.L_x_1) ;  /* 0x00000000001ca947 */ /* 0x000fea0003800000 */
[----:B------:R-:W-:Y:S02]  /*0af0*/  IMAD R12, R4, R23, R2 ;  /* 0x00000017040c7224 */ /* 0x000fe400078e0202 */
[----:B------:R-:W-:-:S03]  /*0b00*/  IMAD.IADD R4, R9, 0x1, R4 ;  /* 0x0000000109047824 */ /* 0x000fc600078e0204 */
[----:B------:R-:W-:Y:S02]  /*0b10*/  LEA R12, R12, R19, 0x3 ;  /* 0x000000130c0c7211 */ /* 0x000fe400078e18ff */
[----:B------:R-:W-:-:S04]  /*0b20*/  LEA R4, R4, UR5, 0x3 ;  /* 0x0000000504047c11 */ /* 0x000fc8000f8e18ff */
[----:B------:R-:W-:Y:S04]  /*0b30*/  LDS.64 R12, [R12] ;  /* 0x000000000c0c7984 */ /* 0x000fe80000000a00 */
[----:B------:R-:W0:Y:S02]  /*0b40*/  LDS.64 R16, [R4] ;  /* 0x0000000004107984 */ /* 0x000e240000000a00 */
[----:B0-----:R-:W-:-:S11]  /*0b50*/  DFMA R14, R16, R12, R14 ;  /* 0x0000000c100e722b */ /* 0x001fd6000000000e */
.L_x_1:
[----:B------:R-:W-:Y:S06]  /*0b60*/  BAR.SYNC.DEFER_BLOCKING 0x0 ;  /* 0x0000000000007b1d */ /* 0x000fec0000010000 */
[----:B------:R-:W-:Y:S05]  /*0b70*/  @P0 BRA `(.L_x_6) ;  /* 0xfffffff800040947 */ /* 0x000fea000383ffff */
.L_x_0:
[----:B------:R-:W1:Y:S01]  /*0b80*/  LDCU UR4, c[0x0][0x3a0] ;  /* 0x00007400ff0477ac */ /* 0x000e620008000800 */
[----:B------:R-:W2:Y:S01]  /*0b90*/  LDCU UR5, c[0x0][0x398] ;  /* 0x00007300ff0577ac */ /* 0x000ea20008000800 */
[----:B-1----:R-:W-:-:S04]  /*0ba0*/  ISETP.GE.AND P0, PT, R6, UR4, PT ;  /* 0x0000000406007c0c */ /* 0x002fc8000bf06270 */
[----:B--2---:R-:W-:-:S13]  /*0bb0*/  ISETP.GE.OR P0, PT, R5, UR5, P0 ;  /* 0x0000000505007c0c */ /* 0x004fda0008706670 */
[----:B------:R-:W-:Y:S05]  /*0bc0*/  @P0 EXIT ;  /* 0x000000000000094d */ /* 0x000fea0003800000 */
[----:B------:R-:W1:Y:S01]  /*0bd0*/  LDC.64 R2, c[0x0][0x390] ;  /* 0x0000e400ff027b82 */ /* 0x000e620000000a00 */
[----:B------:R-:W-:-:S04]  /*0be0*/  IMAD R5, R5, UR4, R6 ;  /* 0x0000000405057c24 */ /* 0x000fc8000f8e0206 */
[----:B-1----:R-:W-:-:S05]  /*0bf0*/  IMAD.WIDE R2, R5, 0x8, R2 ;  /* 0x0000000805027825 */ /* 0x002fca00078e0202 */
[----:B------:R-:W-:Y:S01]  /*0c00*/  STG.E.64 desc[UR8][R2.64], R14 ;  /* 0x0000000e02007986 */ /* 0x000fe2000c101b08 */
[----:B------:R-:W-:Y:S05]  /*0c10*/  EXIT ;  /* 0x000000000000794d */ /* 0x000fea0003800000 */
.L_x_7:
[----:B------:R-:W-:-:S00]  /*0c20*/  BRA `(.L_x_7) ;  /* 0xfffffffc00fc7947 */ /* 0x000fc0000383ffff */
[----:B------:R-:W-:-:S00]  /*0c30*/  NOP ;  /* 0x0000000000007918 */ /* 0x000fc00000000000 */
        /* <DEDUP_REMOVED lines=12> */
.L_x_8:


//--------------------- .nv.shared._Z14gpu_matrixmultPdS_S_iiii --------------------------
	.section	.nv.shared._Z14gpu_matrixmultPdS_S_iiii,"aw",@nobits
	.sectionflags	@""
	.align	16
	.zero		1024


//--------------------- .nv.shared.reserved.0     --------------------------
	.section	.nv.shared.reserved.0,"aw",@nobits
	.weak		__nv_reservedSMEM_offset_0_alias
	.size		__nv_reservedSMEM_offset_0_alias, 0, 64
	.other		__nv_reservedSMEM_offset_0_alias,@"STO_CUDA_RESERVED_SHARED STV_DEFAULT"
__nv_reservedSMEM_offset_0_alias:
	.zero		0
	.zero		64


//--------------------- .nv.constant0._Z14gpu_matrixmultPdS_S_iiii --------------------------
	.section	.nv.constant0._Z14gpu_matrixmultPdS_S_iiii,"a",@progbits
	.sectionflags	@""
	.align	4
.nv.constant0._Z14gpu_matrixmultPdS_S_iiii:
	.zero		936


//--------------------- SYMBOLS --------------------------

	.type		.nv.reservedSmem.offset0,@object
	.size		.nv.reservedSmem.offset0,0x4
	.type		.nv.reservedSmem.cap,@object
	.size		.nv.reservedSmem.cap,0x4
